//
// Generated by NVIDIA NVVM Compiler
//
// Compiler Build ID: CL-36424714
// Cuda compilation tools, release 13.0, V13.0.88
// Based on NVVM 20.0.0
//

.version 9.0
.target sm_100
.address_size 64


.entry _ZN36_GLOBAL__N__ec0edf05_4_k_cu_1cace4236kernelEx(
	.param .u64 _ZN36_GLOBAL__N__ec0edf05_4_k_cu_1cace4236kernelEx_param_0
)
{
	.reg .pred 	%p<2>;
	.reg .b64 	%rd<6>;

	ld.param.u64 	%rd2, [_ZN36_GLOBAL__N__ec0edf05_4_k_cu_1cace4236kernelEx_param_0];
	// begin inline asm
	mov.u64 	%rd3, %clock64;
	// end inline asm
$L__BB0_1:
	// begin inline asm
	mov.u64 	%rd4, %clock64;
	// end inline asm
	sub.s64 	%rd5, %rd4, %rd3;
	setp.le.s64 	%p1, %rd5, %rd2;
	@%p1 bra 	$L__BB0_1;
	ret;

}


// ===== COMPILED SASS (sm_100) =====

	.target	sm_100

	.elftype	@"ET_EXEC"


//--------------------- .note.nv.tkinfo           --------------------------
	.section	.note.nv.tkinfo,"",@"SHT_NOTE"
	.sectionflags	@"SHF_NOTE_NV_TKINFO"
	.tkinfo
        /*0018*/ 	.word	0x00000002
        /*0030*/ 	.string	""
        /*0030*/ 	.string	"ptxas"
        /*0030*/ 	.string	"Cuda compilation tools, release 13.0, V13.0.88"
        /*0030*/ 	.string	"Build cuda_13.0.r13.0/compiler.36424714_0"
        /*0030*/ 	.string	"-arch sm_100 -m 64 "



//--------------------- .note.nv.cuinfo           --------------------------
	.section	.note.nv.cuinfo,"",@"SHT_NOTE"
	.sectionflags	@"SHF_NOTE_NV_CUINFO"
        /*0018*/ 	.short	0x0002
        /*001a*/ 	.short	0x0064
        /*001c*/ 	.short	0x0082
	.zero		2


//--------------------- .nv.info                  --------------------------
	.section	.nv.info,"",@"SHT_CUDA_INFO"
	.align	4


	//----- nvinfo : EIATTR_REGCOUNT
	.align		4
        /*0000*/ 	.byte	0x04, 0x2f
        /*0002*/ 	.short	(.L_1 - .L_0)
	.align		4
.L_0:
        /*0004*/ 	.word	index@(_ZN36_GLOBAL__N__ec0edf05_4_k_cu_1cace4236kernelEx)
        /*0008*/ 	.word	0x00000008


	//----- nvinfo : EIATTR_FRAME_SIZE
	.align		4
.L_1:
        /*000c*/ 	.byte	0x04, 0x11
        /*000e*/ 	.short	(.L_3 - .L_2)
	.align		4
.L_2:
        /*0010*/ 	.word	index@(_ZN36_GLOBAL__N__ec0edf05_4_k_cu_1cace4236kernelEx)
        /*0014*/ 	.word	0x00000000


	//----- nvinfo : EIATTR_MIN_STACK_SIZE
	.align		4
.L_3:
        /*0018*/ 	.byte	0x04, 0x12
        /*001a*/ 	.short	(.L_5 - .L_4)
	.align		4
.L_4:
        /*001c*/ 	.word	index@(_ZN36_GLOBAL__N__ec0edf05_4_k_cu_1cace4236kernelEx)
        /*0020*/ 	.word	0x00000000
.L_5:


//--------------------- .nv.compat                --------------------------
	.section	.nv.compat,"",@"SHT_CUDA_COMPAT_INFO"
	.align	4
        /*0000*/ 	.byte	0x02, 0x09, 0x00, 0x00, 0x02, 0x02, 0x01, 0x00, 0x02, 0x05, 0x05, 0x00, 0x03, 0x07, 0x01, 0x01
        /*0010*/ 	.byte	0x02, 0x03, 0x00, 0x00, 0x02, 0x06, 0x01, 0x00, 0x04, 0x0b, 0x08, 0x00, 0x09, 0x00, 0x00, 0x00
        /*0020*/ 	.byte	0x00, 0x00, 0x00, 0x00


//--------------------- .nv.info._ZN36_GLOBAL__N__ec0edf05_4_k_cu_1cace4236kernelEx --------------------------
	.section	.nv.info._ZN36_GLOBAL__N__ec0edf05_4_k_cu_1cace4236kernelEx,"",@"SHT_CUDA_INFO"
	.sectionflags	@""
	.align	4


	//----- nvinfo : EIATTR_CUDA_API_VERSION
	.align		4
        /*0000*/ 	.byte	0x04, 0x37
        /*0002*/ 	.short	(.L_7 - .L_6)
.L_6:
        /*0004*/ 	.word	0x00000082


	//----- nvinfo : EIATTR_KPARAM_INFO
	.align		4
.L_7:
        /*0008*/ 	.byte	0x04, 0x17
        /*000a*/ 	.short	(.L_9 - .L_8)
.L_8:
        /*000c*/ 	.word	0x00000000
        /*0010*/ 	.short	0x0000
        /*0012*/ 	.short	0x0000
        /*0014*/ 	.byte	0x00, 0xf0, 0x21, 0x00


	//----- nvinfo : EIATTR_SPARSE_MMA_MASK
	.align		4
.L_9:
        /*0018*/ 	.byte	0x03, 0x50
        /*001a*/ 	.short	0x0000


	//----- nvinfo : EIATTR_MAXREG_COUNT
	.align		4
        /*001c*/ 	.byte	0x03, 0x1b
        /*001e*/ 	.short	0x00ff


	//----- nvinfo : EIATTR_MERCURY_ISA_VERSION
	.align		4
        /*0020*/ 	.byte	0x03, 0x5f
        /*0022*/ 	.short	0x0101


	//----- nvinfo : EIATTR_VRC_CTA_INIT_COUNT
	.align		4
        /*0024*/ 	.byte	0x02, 0x4a
	.zero		1
	.zero		1


	//----- nvinfo : EIATTR_EXIT_INSTR_OFFSETS
	.align		4
        /*0028*/ 	.byte	0x04, 0x1c
        /*002a*/ 	.short	(.L_11 - .L_10)


	//   ....[0]....
.L_10:
        /*002c*/ 	.word	0x000000a0


	//----- nvinfo : EIATTR_CBANK_PARAM_SIZE
	.align		4
.L_11:
        /*0030*/ 	.byte	0x03, 0x19
        /*0032*/ 	.short	0x0008


	//----- nvinfo : EIATTR_PARAM_CBANK
	.align		4
        /*0034*/ 	.byte	0x04, 0x0a
        /*0036*/ 	.short	(.L_13 - .L_12)
	.align		4
.L_12:
        /*0038*/ 	.word	index@(.nv.constant0._ZN36_GLOBAL__N__ec0edf05_4_k_cu_1cace4236kernelEx)
        /*003c*/ 	.short	0x0380
        /*003e*/ 	.short	0x0008


	//----- nvinfo : EIATTR_SW_WAR
	.align		4
.L_13:
        /*0040*/ 	.byte	0x04, 0x36
        /*0042*/ 	.short	(.L_15 - .L_14)
.L_14:
        /*0044*/ 	.word	0x00000008
.L_15:


//--------------------- .nv.callgraph             --------------------------
	.section	.nv.callgraph,"",@"SHT_CUDA_CALLGRAPH"
	.align	4
	.sectionentsize	8
	.align		4
        /*0000*/ 	.word	0x00000000
	.align		4
        /*0004*/ 	.word	0xffffffff
	.align		4
        /*0008*/ 	.word	0x00000000
	.align		4
        /*000c*/ 	.word	0xfffffffe
	.align		4
        /*0010*/ 	.word	0x00000000
	.align		4
        /*0014*/ 	.word	0xfffffffd
	.align		4
        /*0018*/ 	.word	0x00000000
	.align		4
        /*001c*/ 	.word	0xfffffffc


//--------------------- .text._ZN36_GLOBAL__N__ec0edf05_4_k_cu_1cace4236kernelEx --------------------------
	.section	.text._ZN36_GLOBAL__N__ec0edf05_4_k_cu_1cace4236kernelEx,"ax",@progbits
	.align	128
.text._ZN36_GLOBAL__N__ec0edf05_4_k_cu_1cace4236kernelEx:
        .type           _ZN36_GLOBAL__N__ec0edf05_4_k_cu_1cace4236kernelEx,@function
        .size           _ZN36_GLOBAL__N__ec0edf05_4_k_cu_1cace4236kernelEx,(.L_x_2 - _ZN36_GLOBAL__N__ec0edf05_4_k_cu_1cace4236kernelEx)
        .other          _ZN36_GLOBAL__N__ec0edf05_4_k_cu_1cace4236kernelEx,@"STO_CUDA_ENTRY STV_DEFAULT"
_ZN36_GLOBAL__N__ec0edf05_4_k_cu_1cace4236kernelEx:
[----:B------:R-:W-:Y:S01]  /*0000*/  LDC R1, c[0x0][0x37c] ;  /* 0x0000df00ff017b82 */ /* 0x000fe20000000800 */
[----:B------:R-:W-:Y:S01]  /*0010*/  CS2R R2, SR_CLOCKLO ;  /* 0x0000000000027805 */ /* 0x000fe20000015000 */
[----:B------:R-:W0:Y:S01]  /*0020*/  LDCU.64 UR4, c[0x0][0x380] ;  /* 0x00007000ff0477ac */ /* 0x000e220008000a00 */
[----:B------:R-:W-:-:S05]  /*0030*/  NOP ;  /* 0x0000000000007918 */ /* 0x000fca0000000000 */
.L_x_0:
[----:B------:R-:W-:-:S06]  /*0040*/  CS2R R4, SR_CLOCKLO ;  /* 0x0000000000047805 */ /* 0x000fcc0000015000 */
[----:B------:R-:W-:-:S05]  /*0050*/  IADD3 R0, P0, PT, -R2, R4, RZ ;  /* 0x0000000402007210 */ /* 0x000fca0007f1e1ff */
[----:B------:R-:W-:Y:S01]  /*0060*/  IMAD.X R4, R5, 0x1, ~R3, P0 ;  /* 0x0000000105047824 */ /* 0x000fe200000e0e03 */
[----:B0-----:R-:W-:-:S04]  /*0070*/  ISETP.GT.U32.AND P0, PT, R0, UR4, PT ;  /* 0x0000000400007c0c */ /* 0x001fc8000bf04070 */
[----:B------:R-:W-:-:S13]  /*0080*/  ISETP.GT.AND.EX P0, PT, R4, UR5, PT, P0 ;  /* 0x0000000504007c0c */ /* 0x000fda000bf04300 */
[----:B------:R-:W-:Y:S05]  /*0090*/  @!P0 BRA `(.L_x_0) ;  /* 0xfffffffc00e88947 */ /* 0x000fea000383ffff */
[----:B------:R-:W-:Y:S05]  /*00a0*/  EXIT ;  /* 0x000000000000794d */ /* 0x000fea0003800000 */
.L_x_1:
[----:B------:R-:W-:-:S00]  /*00b0*/  BRA `(.L_x_1) ;  /* 0xfffffffc00fc7947 */ /* 0x000fc0000383ffff */
[----:B------:R-:W-:-:S00]  /*00c0*/  NOP ;  /* 0x0000000000007918 */ /* 0x000fc00000000000 */
        /* <DEDUP_REMOVED lines=11> */
.L_x_2:


//--------------------- .nv.shared.reserved.0     --------------------------
	.section	.nv.shared.reserved.0,"aw",@nobits
	.weak		__nv_reservedSMEM_offset_0_alias
	.size		__nv_reservedSMEM_offset_0_alias, 0, 64
	.other		__nv_reservedSMEM_offset_0_alias,@"STO_CUDA_RESERVED_SHARED STV_DEFAULT"
__nv_reservedSMEM_offset_0_alias:
	.zero		0
	.zero		64


//--------------------- .nv.constant0._ZN36_GLOBAL__N__ec0edf05_4_k_cu_1cace4236kernelEx --------------------------
	.section	.nv.constant0._ZN36_GLOBAL__N__ec0edf05_4_k_cu_1cace4236kernelEx,"a",@progbits
	.sectionflags	@""
	.align	4
.nv.constant0._ZN36_GLOBAL__N__ec0edf05_4_k_cu_1cace4236kernelEx:
	.zero		904


//--------------------- SYMBOLS --------------------------

	.type		.nv.reservedSmem.offset0,@object
	.size		.nv.reservedSmem.offset0,0x4
